	.headerflags	@"EF_CUDA_TEXMODE_UNIFIED EF_CUDA_64BIT_ADDRESS EF_CUDA_ACCELERATORS EF_CUDA_SM90 EF_CUDA_VIRTUAL_SM(EF_CUDA_SM90)"
	.elftype	@"ET_EXEC"


//--------------------- .nv.info                  --------------------------
	.section	.nv.info,"",@"SHT_CUDA_INFO"
	.align	4


	//----- nvinfo : EIATTR_REGCOUNT
	.align		4
        /*0000*/ 	.byte	0x04, 0x2f
        /*0002*/ 	.short	(.L_1 - .L_0)
	.align		4
.L_0:
        /*0004*/ 	.word	index@(triton_poi_fused_mul_43)
        /*0008*/ 	.word	0x0000000c


	//----- nvinfo : EIATTR_MIN_STACK_SIZE
	.align		4
.L_1:
        /*000c*/ 	.byte	0x04, 0x12
        /*000e*/ 	.short	(.L_3 - .L_2)
	.align		4
.L_2:
        /*0010*/ 	.word	index@(triton_poi_fused_mul_43)
        /*0014*/ 	.word	0x00000000


	//----- nvinfo : EIATTR_FRAME_SIZE
	.align		4
.L_3:
        /*0018*/ 	.byte	0x04, 0x11
        /*001a*/ 	.short	(.L_5 - .L_4)
	.align		4
.L_4:
        /*001c*/ 	.word	index@(triton_poi_fused_mul_43)
        /*0020*/ 	.word	0x00000000


	//----- nvinfo : EIATTR_MIN_STACK_SIZE
	.align		4
.L_5:
        /*0024*/ 	.byte	0x04, 0x12
        /*0026*/ 	.short	(.L_7 - .L_6)
	.align		4
.L_6:
        /*0028*/ 	.word	index@(triton_poi_fused_mul_43)
        /*002c*/ 	.word	0x00000000
.L_7:


//--------------------- .nv.info.triton_poi_fused_mul_43 --------------------------
	.section	.nv.info.triton_poi_fused_mul_43,"",@"SHT_CUDA_INFO"
	.sectionflags	@""
	.align	4


	//----- nvinfo : EIATTR_CUDA_API_VERSION
	.align		4
        /*0000*/ 	.byte	0x04, 0x37
        /*0002*/ 	.short	(.L_9 - .L_8)
.L_8:
        /*0004*/ 	.word	0x0000007c


	//----- nvinfo : EIATTR_KPARAM_INFO
	.align		4
.L_9:
        /*0008*/ 	.byte	0x04, 0x17
        /*000a*/ 	.short	(.L_11 - .L_10)
.L_10:
        /*000c*/ 	.word	0x00000000
        /*0010*/ 	.short	0x0003
        /*0012*/ 	.short	0x0018
        /*0014*/ 	.byte	0x00, 0xf0, 0x11, 0x00


	//----- nvinfo : EIATTR_KPARAM_INFO
	.align		4
.L_11:
        /*0018*/ 	.byte	0x04, 0x17
        /*001a*/ 	.short	(.L_13 - .L_12)
.L_12:
        /*001c*/ 	.word	0x00000000
        /*0020*/ 	.short	0x0002
        /*0022*/ 	.short	0x0010
        /*0024*/ 	.byte	0x00, 0xf4, 0x21, 0x00


	//----- nvinfo : EIATTR_KPARAM_INFO
	.align		4
.L_13:
        /*0028*/ 	.byte	0x04, 0x17
        /*002a*/ 	.short	(.L_15 - .L_14)
.L_14:
        /*002c*/ 	.word	0x00000000
        /*0030*/ 	.short	0x0001
        /*0032*/ 	.short	0x0008
        /*0034*/ 	.byte	0x00, 0xf4, 0x21, 0x00


	//----- nvinfo : EIATTR_KPARAM_INFO
	.align		4
.L_15:
        /*0038*/ 	.byte	0x04, 0x17
        /*003a*/ 	.short	(.L_17 - .L_16)
.L_16:
        /*003c*/ 	.word	0x00000000
        /*0040*/ 	.short	0x0000
        /*0042*/ 	.short	0x0000
        /*0044*/ 	.byte	0x00, 0xf4, 0x21, 0x00


	//----- nvinfo : EIATTR_SPARSE_MMA_MASK
	.align		4
.L_17:
        /*0048*/ 	.byte	0x03, 0x50
        /*004a*/ 	.short	0x0000


	//----- nvinfo : EIATTR_MAXREG_COUNT
	.align		4
        /*004c*/ 	.byte	0x03, 0x1b
        /*004e*/ 	.short	0x00ff


	//----- nvinfo : EIATTR_EXIT_INSTR_OFFSETS
	.align		4
        /*0050*/ 	.byte	0x04, 0x1c
        /*0052*/ 	.short	(.L_19 - .L_18)


	//   ....[0]....
.L_18:
        /*0054*/ 	.word	0x00000100


	//   ....[1]....
        /*0058*/ 	.word	0x00000120


	//----- nvinfo : EIATTR_REQNTID
	.align		4
.L_19:
        /*005c*/ 	.byte	0x04, 0x10
        /*005e*/ 	.short	(.L_21 - .L_20)
.L_20:
        /*0060*/ 	.word	0x00000080
        /*0064*/ 	.word	0x00000001
        /*0068*/ 	.word	0x00000001


	//----- nvinfo : EIATTR_CBANK_PARAM_SIZE
	.align		4
.L_21:
        /*006c*/ 	.byte	0x03, 0x19
        /*006e*/ 	.short	0x001c


	//----- nvinfo : EIATTR_PARAM_CBANK
	.align		4
        /*0070*/ 	.byte	0x04, 0x0a
        /*0072*/ 	.short	(.L_23 - .L_22)
	.align		4
.L_22:
        /*0074*/ 	.word	index@(.nv.constant0.triton_poi_fused_mul_43)
        /*0078*/ 	.short	0x0210
        /*007a*/ 	.short	0x001c


	//----- nvinfo : EIATTR_SW_WAR
	.align		4
.L_23:
        /*007c*/ 	.byte	0x04, 0x36
        /*007e*/ 	.short	(.L_25 - .L_24)
.L_24:
        /*0080*/ 	.word	0x00000008
.L_25:


//--------------------- .nv.callgraph             --------------------------
	.section	.nv.callgraph,"",@"SHT_CUDA_CALLGRAPH"
	.align	4
	.sectionentsize	8
	.align		4
        /*0000*/ 	.word	0x00000000
	.align		4
        /*0004*/ 	.word	0xffffffff
	.align		4
        /*0008*/ 	.word	0x00000000
	.align		4
        /*000c*/ 	.word	0xfffffffe
	.align		4
        /*0010*/ 	.word	0x00000000
	.align		4
        /*0014*/ 	.word	0xfffffffd
	.align		4
        /*0018*/ 	.word	0x00000000
	.align		4
        /*001c*/ 	.word	0xfffffffc


//--------------------- .text.triton_poi_fused_mul_43 --------------------------
	.section	.text.triton_poi_fused_mul_43,"ax",@progbits
	.align	128
        .global         triton_poi_fused_mul_43
        .type           triton_poi_fused_mul_43,@function
        .size           triton_poi_fused_mul_43,(.L_x_1 - triton_poi_fused_mul_43)
        .other          triton_poi_fused_mul_43,@"STO_CUDA_ENTRY STV_DEFAULT"
triton_poi_fused_mul_43:
.text.triton_poi_fused_mul_43:
[----:B------:R-:W0:Y:S02]  /*0000*/  LDC R1, c[0x0][0x28] ;  /* 0x00000a00ff017b82 */ /* 0x000e240000000800 */
[----:B------:R-:W1:Y:S01]  /*0010*/  S2R R0, SR_TID.X ;  /* 0x0000000000007919 */ /* 0x000e620000002100 */
[----:B------:R-:W2:Y:S01]  /*0020*/  LDC.64 R2, c[0x0][0x210] ;  /* 0x00008400ff027b82 */ /* 0x000ea20000000a00 */
[----:B------:R-:W-:Y:S01]  /*0030*/  ULDC.64 UR4, c[0x0][0x208] ;  /* 0x0000820000047ab9 */ /* 0x000fe20000000a00 */
[----:B------:R-:W3:Y:S06]  /*0040*/  S2R R9, SR_CTAID.X ;  /* 0x0000000000097919 */ /* 0x000eec0000002500 */
[----:B------:R-:W4:Y:S08]  /*0050*/  LDC.64 R4, c[0x0][0x218] ;  /* 0x00008600ff047b82 */ /* 0x000f300000000a00 */
[----:B------:R-:W5:Y:S01]  /*0060*/  LDC.64 R6, c[0x0][0x220] ;  /* 0x00008800ff067b82 */ /* 0x000f620000000a00 */
[----:B-1----:R-:W-:Y:S01]  /*0070*/  LOP3.LUT R0, R0, 0x7f, RZ, 0xc0, !PT ;  /* 0x0000007f00007812 */ /* 0x002fe200078ec0ff */
[----:B----4-:R-:W4:Y:S03]  /*0080*/  LDG.E R5, desc[UR4][R4.64] ;  /* 0x0000000404057981 */ /* 0x010f26000c1e1900 */
[----:B---3--:R-:W-:Y:S01]  /*0090*/  LEA R9, R9, R0, 0x7 ;  /* 0x0000000009097211 */ /* 0x008fe200078e38ff */
[----:B------:R-:W-:-:S03]  /*00a0*/  HFMA2.MMA R0, -RZ, RZ, 0, 0 ;  /* 0x00000000ff007435 */ /* 0x000fc600000001ff */
[C---:B------:R-:W-:Y:S01]  /*00b0*/  ISETP.GE.AND P0, PT, R9.reuse, 0x58, PT ;  /* 0x000000580900780c */ /* 0x040fe20003f06270 */
[----:B--2---:R-:W-:-:S12]  /*00c0*/  IMAD.WIDE R2, R9, 0x4, R2 ;  /* 0x0000000409027825 */ /* 0x004fd800078e0202 */
[----:B------:R-:W4:Y:S01]  /*00d0*/  @!P0 LDG.E R0, desc[UR4][R2.64] ;  /* 0x0000000402008981 */ /* 0x000f22000c1e1900 */
[----:B-----5:R-:W-:-:S04]  /*00e0*/  IMAD.WIDE R6, R9, 0x4, R6 ;  /* 0x0000000409067825 */ /* 0x020fc800078e0206 */
[----:B----4-:R-:W-:Y:S01]  /*00f0*/  FMUL R9, R5, R0 ;  /* 0x0000000005097220 */ /* 0x010fe20000400000 */
[----:B------:R-:W-:Y:S06]  /*0100*/  @P0 EXIT ;  /* 0x000000000000094d */ /* 0x000fec0003800000 */
[----:B------:R-:W-:Y:S01]  /*0110*/  STG.E desc[UR4][R6.64], R9 ;  /* 0x0000000906007986 */ /* 0x000fe2000c101904 */
[----:B------:R-:W-:Y:S05]  /*0120*/  EXIT ;  /* 0x000000000000794d */ /* 0x000fea0003800000 */
.L_x_0:
[----:B------:R-:W-:-:S00]  /*0130*/  BRA `(.L_x_0) ;  /* 0xfffffffc00fc7947 */ /* 0x000fc0000383ffff */
[----:B------:R-:W-:-:S00]  /*0140*/  NOP ;  /* 0x0000000000007918 */ /* 0x000fc00000000000 */
        /* <DEDUP_REMOVED lines=11> */
.L_x_1:


//--------------------- .nv.constant0.triton_poi_fused_mul_43 --------------------------
	.section	.nv.constant0.triton_poi_fused_mul_43,"a",@progbits
	.sectionflags	@""
	.align	4
.nv.constant0.triton_poi_fused_mul_43:
	.zero		556
